	.headerflags	@"EF_CUDA_TEXMODE_UNIFIED EF_CUDA_64BIT_ADDRESS EF_CUDA_ACCELERATORS EF_CUDA_SM90 EF_CUDA_VIRTUAL_SM(EF_CUDA_SM90)"
	.elftype	@"ET_EXEC"


//--------------------- .nv.info                  --------------------------
	.section	.nv.info,"",@"SHT_CUDA_INFO"
	.align	4


	//----- nvinfo : EIATTR_REGCOUNT
	.align		4
        /*0000*/ 	.byte	0x04, 0x2f
        /*0002*/ 	.short	(.L_3 - .L_2)
	.align		4
.L_2:
        /*0004*/ 	.word	index@(triton_poi_fused__native_batch_norm_legit_no_training_add_convolution_leaky_relu_1)
        /*0008*/ 	.word	0x0000001e


	//----- nvinfo : EIATTR_MIN_STACK_SIZE
	.align		4
.L_3:
        /*000c*/ 	.byte	0x04, 0x12
        /*000e*/ 	.short	(.L_5 - .L_4)
	.align		4
.L_4:
        /*0010*/ 	.word	index@(triton_poi_fused__native_batch_norm_legit_no_training_add_convolution_leaky_relu_1)
        /*0014*/ 	.word	0x00000000


	//----- nvinfo : EIATTR_FRAME_SIZE
	.align		4
.L_5:
        /*0018*/ 	.byte	0x04, 0x11
        /*001a*/ 	.short	(.L_7 - .L_6)
	.align		4
.L_6:
        /*001c*/ 	.word	index@(triton_poi_fused__native_batch_norm_legit_no_training_add_convolution_leaky_relu_1)
        /*0020*/ 	.word	0x00000000


	//----- nvinfo : EIATTR_MIN_STACK_SIZE
	.align		4
.L_7:
        /*0024*/ 	.byte	0x04, 0x12
        /*0026*/ 	.short	(.L_9 - .L_8)
	.align		4
.L_8:
        /*0028*/ 	.word	index@(triton_poi_fused__native_batch_norm_legit_no_training_add_convolution_leaky_relu_1)
        /*002c*/ 	.word	0x00000000
.L_9:


//--------------------- .nv.info.triton_poi_fused__native_batch_norm_legit_no_training_add_convolution_leaky_relu_1 --------------------------
	.section	.nv.info.triton_poi_fused__native_batch_norm_legit_no_training_add_convolution_leaky_relu_1,"",@"SHT_CUDA_INFO"
	.sectionflags	@""
	.align	4


	//----- nvinfo : EIATTR_CUDA_API_VERSION
	.align		4
        /*0000*/ 	.byte	0x04, 0x37
        /*0002*/ 	.short	(.L_11 - .L_10)
.L_10:
        /*0004*/ 	.word	0x0000007c


	//----- nvinfo : EIATTR_KPARAM_INFO
	.align		4
.L_11:
        /*0008*/ 	.byte	0x04, 0x17
        /*000a*/ 	.short	(.L_13 - .L_12)
.L_12:
        /*000c*/ 	.word	0x00000000
        /*0010*/ 	.short	0x0008
        /*0012*/ 	.short	0x0040
        /*0014*/ 	.byte	0x00, 0xf0, 0x11, 0x00


	//----- nvinfo : EIATTR_KPARAM_INFO
	.align		4
.L_13:
        /*0018*/ 	.byte	0x04, 0x17
        /*001a*/ 	.short	(.L_15 - .L_14)
.L_14:
        /*001c*/ 	.word	0x00000000
        /*0020*/ 	.short	0x0007
        /*0022*/ 	.short	0x0038
        /*0024*/ 	.byte	0x00, 0xf4, 0x21, 0x00


	//----- nvinfo : EIATTR_KPARAM_INFO
	.align		4
.L_15:
        /*0028*/ 	.byte	0x04, 0x17
        /*002a*/ 	.short	(.L_17 - .L_16)
.L_16:
        /*002c*/ 	.word	0x00000000
        /*0030*/ 	.short	0x0006
        /*0032*/ 	.short	0x0030
        /*0034*/ 	.byte	0x00, 0xf4, 0x21, 0x00


	//----- nvinfo : EIATTR_KPARAM_INFO
	.align		4
.L_17:
        /*0038*/ 	.byte	0x04, 0x17
        /*003a*/ 	.short	(.L_19 - .L_18)
.L_18:
        /*003c*/ 	.word	0x00000000
        /*0040*/ 	.short	0x0005
        /*0042*/ 	.short	0x0028
        /*0044*/ 	.byte	0x00, 0xf4, 0x21, 0x00


	//----- nvinfo : EIATTR_KPARAM_INFO
	.align		4
.L_19:
        /*0048*/ 	.byte	0x04, 0x17
        /*004a*/ 	.short	(.L_21 - .L_20)
.L_20:
        /*004c*/ 	.word	0x00000000
        /*0050*/ 	.short	0x0004
        /*0052*/ 	.short	0x0020
        /*0054*/ 	.byte	0x00, 0xf4, 0x21, 0x00


	//----- nvinfo : EIATTR_KPARAM_INFO
	.align		4
.L_21:
        /*0058*/ 	.byte	0x04, 0x17
        /*005a*/ 	.short	(.L_23 - .L_22)
.L_22:
        /*005c*/ 	.word	0x00000000
        /*0060*/ 	.short	0x0003
        /*0062*/ 	.short	0x0018
        /*0064*/ 	.byte	0x00, 0xf4, 0x21, 0x00


	//----- nvinfo : EIATTR_KPARAM_INFO
	.align		4
.L_23:
        /*0068*/ 	.byte	0x04, 0x17
        /*006a*/ 	.short	(.L_25 - .L_24)
.L_24:
        /*006c*/ 	.word	0x00000000
        /*0070*/ 	.short	0x0002
        /*0072*/ 	.short	0x0010
        /*0074*/ 	.byte	0x00, 0xf4, 0x21, 0x00


	//----- nvinfo : EIATTR_KPARAM_INFO
	.align		4
.L_25:
        /*0078*/ 	.byte	0x04, 0x17
        /*007a*/ 	.short	(.L_27 - .L_26)
.L_26:
        /*007c*/ 	.word	0x00000000
        /*0080*/ 	.short	0x0001
        /*0082*/ 	.short	0x0008
        /*0084*/ 	.byte	0x00, 0xf4, 0x21, 0x00


	//----- nvinfo : EIATTR_KPARAM_INFO
	.align		4
.L_27:
        /*0088*/ 	.byte	0x04, 0x17
        /*008a*/ 	.short	(.L_29 - .L_28)
.L_28:
        /*008c*/ 	.word	0x00000000
        /*0090*/ 	.short	0x0000
        /*0092*/ 	.short	0x0000
        /*0094*/ 	.byte	0x00, 0xf4, 0x21, 0x00


	//----- nvinfo : EIATTR_SPARSE_MMA_MASK
	.align		4
.L_29:
        /*0098*/ 	.byte	0x03, 0x50
        /*009a*/ 	.short	0x0000


	//----- nvinfo : EIATTR_MAXREG_COUNT
	.align		4
        /*009c*/ 	.byte	0x03, 0x1b
        /*009e*/ 	.short	0x00ff


	//----- nvinfo : EIATTR_EXIT_INSTR_OFFSETS
	.align		4
        /*00a0*/ 	.byte	0x04, 0x1c
        /*00a2*/ 	.short	(.L_31 - .L_30)


	//   ....[0]....
.L_30:
        /*00a4*/ 	.word	0x00000580


	//   ....[1]....
        /*00a8*/ 	.word	0x000005a0


	//----- nvinfo : EIATTR_REQNTID
	.align		4
.L_31:
        /*00ac*/ 	.byte	0x04, 0x10
        /*00ae*/ 	.short	(.L_33 - .L_32)
.L_32:
        /*00b0*/ 	.word	0x00000080
        /*00b4*/ 	.word	0x00000001
        /*00b8*/ 	.word	0x00000001


	//----- nvinfo : EIATTR_CBANK_PARAM_SIZE
	.align		4
.L_33:
        /*00bc*/ 	.byte	0x03, 0x19
        /*00be*/ 	.short	0x0044


	//----- nvinfo : EIATTR_PARAM_CBANK
	.align		4
        /*00c0*/ 	.byte	0x04, 0x0a
        /*00c2*/ 	.short	(.L_35 - .L_34)
	.align		4
.L_34:
        /*00c4*/ 	.word	index@(.nv.constant0.triton_poi_fused__native_batch_norm_legit_no_training_add_convolution_leaky_relu_1)
        /*00c8*/ 	.short	0x0210
        /*00ca*/ 	.short	0x0044


	//----- nvinfo : EIATTR_SW_WAR
	.align		4
.L_35:
        /*00cc*/ 	.byte	0x04, 0x36
        /*00ce*/ 	.short	(.L_37 - .L_36)
.L_36:
        /*00d0*/ 	.word	0x00000008
.L_37:


//--------------------- .nv.callgraph             --------------------------
	.section	.nv.callgraph,"",@"SHT_CUDA_CALLGRAPH"
	.align	4
	.sectionentsize	8
	.align		4
        /*0000*/ 	.word	0x00000000
	.align		4
        /*0004*/ 	.word	0xffffffff
	.align		4
        /*0008*/ 	.word	0x00000000
	.align		4
        /*000c*/ 	.word	0xfffffffe
	.align		4
        /*0010*/ 	.word	0x00000000
	.align		4
        /*0014*/ 	.word	0xfffffffd
	.align		4
        /*0018*/ 	.word	0x00000000
	.align		4
        /*001c*/ 	.word	0xfffffffc


//--------------------- .nv.constant4             --------------------------
	.section	.nv.constant4,"a",@progbits
	.align	8
	.align		8
.nv.constant4:
        /*0000*/ 	.dword	_$_str
	.align		8
        /*0008*/ 	.dword	_$_str_$_2


//--------------------- .text.triton_poi_fused__native_batch_norm_legit_no_training_add_convolution_leaky_relu_1 --------------------------
	.section	.text.triton_poi_fused__native_batch_norm_legit_no_training_add_convolution_leaky_relu_1,"ax",@progbits
	.align	128
        .global         triton_poi_fused__native_batch_norm_legit_no_training_add_convolution_leaky_relu_1
        .type           triton_poi_fused__native_batch_norm_legit_no_training_add_convolution_leaky_relu_1,@function
        .size           triton_poi_fused__native_batch_norm_legit_no_training_add_convolution_leaky_relu_1,(.L_x_1 - triton_poi_fused__native_batch_norm_legit_no_training_add_convolution_leaky_relu_1)
        .other          triton_poi_fused__native_batch_norm_legit_no_training_add_convolution_leaky_relu_1,@"STO_CUDA_ENTRY STV_DEFAULT"
triton_poi_fused__native_batch_norm_legit_no_training_add_convolution_leaky_relu_1:
.text.triton_poi_fused__native_batch_norm_legit_no_training_add_convolution_leaky_relu_1:
[----:B------:R-:W0:Y:S01]  /*0000*/  LDC R1, c[0x0][0x28] ;  /* 0x00000a00ff017b82 */ /* 0x000e220000000800 */
[----:B------:R-:W1:Y:S07]  /*0010*/  S2R R0, SR_TID.X ;  /* 0x0000000000007919 */ /* 0x000e6e0000002100 */
[----:B------:R-:W2:Y:S01]  /*0020*/  LDC.64 R8, c[0x0][0x230] ;  /* 0x00008c00ff087b82 */ /* 0x000ea20000000a00 */
[----:B------:R-:W-:Y:S01]  /*0030*/  CS2R R6, SRZ ;  /* 0x0000000000067805 */ /* 0x000fe2000001ff00 */
[----:B------:R-:W-:Y:S01]  /*0040*/  ULDC.64 UR4, c[0x0][0x208] ;  /* 0x0000820000047ab9 */ /* 0x000fe20000000a00 */
[----:B------:R-:W3:Y:S05]  /*0050*/  S2R R5, SR_CTAID.X ;  /* 0x0000000000057919 */ /* 0x000eea0000002500 */
[----:B------:R-:W4:Y:S08]  /*0060*/  LDC.64 R10, c[0x0][0x210] ;  /* 0x00008400ff0a7b82 */ /* 0x000f300000000a00 */
[----:B------:R-:W5:Y:S08]  /*0070*/  LDC.64 R20, c[0x0][0x220] ;  /* 0x00008800ff147b82 */ /* 0x000f700000000a00 */
[----:B------:R-:W4:Y:S01]  /*0080*/  LDC.64 R14, c[0x0][0x228] ;  /* 0x00008a00ff0e7b82 */ /* 0x000f220000000a00 */
[----:B-1----:R-:W-:-:S07]  /*0090*/  SHF.L.U32 R0, R0, 0x1, RZ ;  /* 0x0000000100007819 */ /* 0x002fce00000006ff */
[----:B------:R-:W1:Y:S01]  /*00a0*/  LDC.64 R18, c[0x0][0x238] ;  /* 0x00008e00ff127b82 */ /* 0x000e620000000a00 */
[----:B---3--:R-:W-:Y:S02]  /*00b0*/  SHF.R.S32.HI R3, RZ, 0x17, R5 ;  /* 0x00000017ff037819 */ /* 0x008fe40000011405 */
[----:B------:R-:W-:Y:S02]  /*00c0*/  LOP3.LUT R0, R0, 0xfe, RZ, 0xc0, !PT ;  /* 0x000000fe00007812 */ /* 0x000fe400078ec0ff */
[----:B------:R-:W-:-:S03]  /*00d0*/  SGXT R3, R3, 0x1 ;  /* 0x000000010303781a */ /* 0x000fc60000000200 */
[----:B------:R-:W3:Y:S01]  /*00e0*/  LDC.64 R16, c[0x0][0x240] ;  /* 0x00009000ff107b82 */ /* 0x000ee20000000a00 */
[----:B------:R-:W-:-:S04]  /*00f0*/  LEA R4, R5, R0, 0x8 ;  /* 0x0000000005047211 */ /* 0x000fc800078e40ff */
[----:B------:R-:W-:Y:S02]  /*0100*/  LEA.HI R3, R3, R4, RZ, 0x4 ;  /* 0x0000000403037211 */ /* 0x000fe400078f20ff */
[----:B------:R-:W-:Y:S01]  /*0110*/  ISETP.GE.AND P0, PT, R4, 0x100, PT ;  /* 0x000001000400780c */ /* 0x000fe20003f06270 */
[----:B------:R-:W3:Y:S01]  /*0120*/  LDC.64 R12, c[0x0][0x248] ;  /* 0x00009200ff0c7b82 */ /* 0x000ee20000000a00 */
[----:B------:R-:W-:-:S04]  /*0130*/  SHF.R.S32.HI R3, RZ, 0x4, R3 ;  /* 0x00000004ff037819 */ /* 0x000fc80000011403 */
[----:B------:R-:W-:-:S04]  /*0140*/  LEA.HI R0, R3, R3, RZ, 0x2 ;  /* 0x0000000303007211 */ /* 0x000fc800078f10ff */
[----:B------:R-:W-:-:S04]  /*0150*/  LOP3.LUT R0, R0, 0xfffffffc, RZ, 0xc0, !PT ;  /* 0xfffffffc00007812 */ /* 0x000fc800078ec0ff */
[----:B------:R-:W-:-:S05]  /*0160*/  IADD3 R23, R3, -R0, RZ ;  /* 0x8000000003177210 */ /* 0x000fca0007ffe0ff */
[----:B--2---:R-:W-:-:S05]  /*0170*/  IMAD.WIDE R8, R23, 0x4, R8 ;  /* 0x0000000417087825 */ /* 0x004fca00078e0208 */
[----:B------:R-:W2:Y:S04]  /*0180*/  @!P0 LDG.E.EL R7, desc[UR4][R8.64] ;  /* 0x0000000408078981 */ /* 0x000ea8000c2e1900 */
[----:B------:R1:W2:Y:S01]  /*0190*/  @!P0 LDG.E.EL R6, desc[UR4][R8.64] ;  /* 0x0000000408068981 */ /* 0x0002a2000c2e1900 */
[----:B------:R-:W-:Y:S01]  /*01a0*/  HFMA2.MMA R5, -RZ, RZ, 0, 0 ;  /* 0x00000000ff057435 */ /* 0x000fe200000001ff */
[----:B------:R-:W-:Y:S01]  /*01b0*/  CS2R R2, SRZ ;  /* 0x0000000000027805 */ /* 0x000fe2000001ff00 */
[----:B----4-:R-:W-:Y:S01]  /*01c0*/  IMAD.WIDE R10, R4, 0x4, R10 ;  /* 0x00000004040a7825 */ /* 0x010fe200078e020a */
[----:B------:R-:W-:Y:S01]  /*01d0*/  MOV R0, RZ ;  /* 0x000000ff00007202 */ /* 0x000fe20000000f00 */
[----:B------:R-:W-:Y:S01]  /*01e0*/  HFMA2.MMA R22, -RZ, RZ, 0, 0 ;  /* 0x00000000ff167435 */ /* 0x000fe200000001ff */
[----:B------:R-:W-:Y:S01]  /*01f0*/  CS2R R24, SRZ ;  /* 0x0000000000187805 */ /* 0x000fe2000001ff00 */
[----:B-----5:R-:W-:Y:S01]  /*0200*/  IMAD.WIDE R20, R23, 0x4, R20 ;  /* 0x0000000417147825 */ /* 0x020fe200078e0214 */
[----:B-1----:R-:W-:-:S03]  /*0210*/  CS2R R8, SRZ ;  /* 0x0000000000087805 */ /* 0x002fc6000001ff00 */
[C---:B0-----:R-:W-:Y:S01]  /*0220*/  IMAD.WIDE R14, R23.reuse, 0x4, R14 ;  /* 0x00000004170e7825 */ /* 0x041fe200078e020e */
[----:B------:R-:W4:Y:S04]  /*0230*/  @!P0 LDG.E.EL R2, desc[UR4][R20.64] ;  /* 0x0000000414028981 */ /* 0x000f28000c2e1900 */
[----:B------:R-:W4:Y:S01]  /*0240*/  @!P0 LDG.E.64 R8, desc[UR4][R10.64] ;  /* 0x000000040a088981 */ /* 0x000f22000c1e1b00 */
[----:B------:R-:W-:-:S03]  /*0250*/  IMAD.WIDE R18, R23, 0x4, R18 ;  /* 0x0000000417127825 */ /* 0x000fc600078e0212 */
[----:B------:R-:W5:Y:S01]  /*0260*/  @!P0 LDG.E.EL R5, desc[UR4][R20.64] ;  /* 0x0000000414058981 */ /* 0x000f62000c2e1900 */
[----:B---3--:R-:W-:Y:S01]  /*0270*/  IMAD.WIDE R26, R23, 0x4, R16 ;  /* 0x00000004171a7825 */ /* 0x008fe200078e0210 */
[----:B------:R-:W-:Y:S02]  /*0280*/  MOV R23, RZ ;  /* 0x000000ff00177202 */ /* 0x000fe40000000f00 */
[----:B------:R-:W3:Y:S04]  /*0290*/  @!P0 LDG.E.EL R3, desc[UR4][R14.64] ;  /* 0x000000040e038981 */ /* 0x000ee8000c2e1900 */
[----:B------:R-:W3:Y:S01]  /*02a0*/  @!P0 LDG.E.EL R0, desc[UR4][R14.64] ;  /* 0x000000040e008981 */ /* 0x000ee2000c2e1900 */
[----:B------:R-:W-:Y:S01]  /*02b0*/  CS2R R16, SRZ ;  /* 0x0000000000107805 */ /* 0x000fe2000001ff00 */
[----:B------:R-:W-:-:S02]  /*02c0*/  IMAD.WIDE R12, R4, 0x4, R12 ;  /* 0x00000004040c7825 */ /* 0x000fc400078e020c */
[----:B------:R-:W3:Y:S04]  /*02d0*/  @!P0 LDG.E.EL R22, desc[UR4][R18.64] ;  /* 0x0000000412168981 */ /* 0x000ee8000c2e1900 */
[----:B------:R-:W3:Y:S04]  /*02e0*/  @!P0 LDG.E.EL R24, desc[UR4][R18.64] ;  /* 0x0000000412188981 */ /* 0x000ee8000c2e1900 */
[----:B------:R-:W3:Y:S04]  /*02f0*/  @!P0 LDG.E.EL R23, desc[UR4][R26.64] ;  /* 0x000000041a178981 */ /* 0x000ee8000c2e1900 */
[----:B------:R-:W3:Y:S04]  /*0300*/  @!P0 LDG.E.EL R25, desc[UR4][R26.64] ;  /* 0x000000041a198981 */ /* 0x000ee8000c2e1900 */
[----:B------:R0:W3:Y:S02]  /*0310*/  @!P0 LDG.E.64 R16, desc[UR4][R12.64] ;  /* 0x000000040c108981 */ /* 0x0000e4000c1e1b00 */
[----:B0-----:R-:W-:Y:S01]  /*0320*/  HFMA2.MMA R12, -RZ, RZ, 1.625, 0 ;  /* 0x3e800000ff0c7435 */ /* 0x001fe200000001ff */
[----:B--2---:R-:W-:Y:S01]  /*0330*/  FADD R7, R7, 9.9999997473787516356e-06 ;  /* 0x3727c5ac07077421 */ /* 0x004fe20000000000 */
[----:B------:R-:W-:-:S03]  /*0340*/  FADD R6, R6, 9.9999997473787516356e-06 ;  /* 0x3727c5ac06067421 */ /* 0x000fc60000000000 */
[----:B------:R-:W0:Y:S08]  /*0350*/  MUFU.SQRT R14, R7 ;  /* 0x00000007000e7308 */ /* 0x000e300000002000 */
[----:B------:R-:W1:Y:S01]  /*0360*/  MUFU.SQRT R15, R6 ;  /* 0x00000006000f7308 */ /* 0x000e620000002000 */
[C---:B0-----:R-:W-:Y:S02]  /*0370*/  FSETP.GT.AND P1, PT, R14.reuse, 8.50705917302346158658e+37, PT ;  /* 0x7e8000000e00780b */ /* 0x041fe40003f24000 */
[----:B------:R-:W-:-:S02]  /*0380*/  FSETP.GEU.AND P3, PT, R14, 1.175494350822287508e-38, PT ;  /* 0x008000000e00780b */ /* 0x000fc40003f6e000 */
[C---:B-1----:R-:W-:Y:S02]  /*0390*/  FSETP.GT.AND P2, PT, R15.reuse, 8.50705917302346158658e+37, PT ;  /* 0x7e8000000f00780b */ /* 0x042fe40003f44000 */
[----:B------:R-:W-:-:S07]  /*03a0*/  FSETP.GEU.AND P4, PT, R15, 1.175494350822287508e-38, PT ;  /* 0x008000000f00780b */ /* 0x000fce0003f8e000 */
[----:B------:R-:W-:-:S04]  /*03b0*/  @P1 FMUL R14, R14, 0.25 ;  /* 0x3e8000000e0e1820 */ /* 0x000fc80000400000 */
[----:B------:R-:W-:Y:S01]  /*03c0*/  @!P3 FMUL R14, R14, 16777216 ;  /* 0x4b8000000e0eb820 */ /* 0x000fe20000400000 */
[----:B------:R-:W-:-:S04]  /*03d0*/  @P2 FMUL R15, R15, 0.25 ;  /* 0x3e8000000f0f2820 */ /* 0x000fc80000400000 */
[----:B------:R-:W-:Y:S01]  /*03e0*/  @!P4 FMUL R15, R15, 16777216 ;  /* 0x4b8000000f0fc820 */ /* 0x000fe20000400000 */
[----:B------:R-:W0:Y:S01]  /*03f0*/  MUFU.RCP R14, R14 ;  /* 0x0000000e000e7308 */ /* 0x000e220000001000 */
[----:B------:R-:W-:-:S07]  /*0400*/  FSEL R7, R12, 1, P1 ;  /* 0x3f8000000c077808 */ /* 0x000fce0000800000 */
[----:B------:R-:W1:Y:S01]  /*0410*/  MUFU.RCP R15, R15 ;  /* 0x0000000f000f7308 */ /* 0x000e620000001000 */
[----:B------:R-:W-:Y:S01]  /*0420*/  FSEL R6, R12, 1, P2 ;  /* 0x3f8000000c067808 */ /* 0x000fe20001000000 */
[----:B------:R-:W-:Y:S01]  /*0430*/  @!P3 FMUL R7, R7, 16777216 ;  /* 0x4b8000000707b820 */ /* 0x000fe20000400000 */
[----:B----4-:R-:W-:Y:S01]  /*0440*/  FADD R9, R2, R9 ;  /* 0x0000000902097221 */ /* 0x010fe20000000000 */
[----:B-----5:R-:W-:Y:S02]  /*0450*/  FADD R8, R5, R8 ;  /* 0x0000000805087221 */ /* 0x020fe40000000000 */
[----:B------:R-:W-:Y:S01]  /*0460*/  @!P4 FMUL R6, R6, 16777216 ;  /* 0x4b8000000606c820 */ /* 0x000fe20000400000 */
[----:B0-----:R-:W-:Y:S01]  /*0470*/  FMUL R12, R14, R7 ;  /* 0x000000070e0c7220 */ /* 0x001fe20000400000 */
[----:B---3--:R-:W-:Y:S01]  /*0480*/  FADD R0, R9, -R0 ;  /* 0x8000000009007221 */ /* 0x008fe20000000000 */
[----:B------:R-:W-:Y:S01]  /*0490*/  FADD R3, R8, -R3 ;  /* 0x8000000308037221 */ /* 0x000fe20000000000 */
[----:B-1----:R-:W-:-:S02]  /*04a0*/  FMUL R5, R15, R6 ;  /* 0x000000060f057220 */ /* 0x002fc40000400000 */
[----:B------:R-:W0:Y:S01]  /*04b0*/  LDC.64 R6, c[0x0][0x218] ;  /* 0x00008600ff067b82 */ /* 0x000e220000000a00 */
[----:B------:R-:W-:Y:S01]  /*04c0*/  FMUL R12, R3, R12 ;  /* 0x0000000c030c7220 */ /* 0x000fe20000400000 */
[----:B------:R-:W-:-:S03]  /*04d0*/  FMUL R0, R0, R5 ;  /* 0x0000000500007220 */ /* 0x000fc60000400000 */
[----:B------:R-:W-:Y:S01]  /*04e0*/  FFMA R25, R12, R22, R25 ;  /* 0x000000160c197223 */ /* 0x000fe20000000019 */
[----:B------:R-:W-:-:S04]  /*04f0*/  FFMA R0, R0, R24, R23 ;  /* 0x0000001800007223 */ /* 0x000fc80000000017 */
[C---:B------:R-:W-:Y:S02]  /*0500*/  FSETP.GT.AND P1, PT, R25.reuse, -R16, PT ;  /* 0x800000101900720b */ /* 0x040fe40003f24000 */
[C---:B------:R-:W-:Y:S01]  /*0510*/  FSETP.GT.AND P2, PT, R0.reuse, -R17, PT ;  /* 0x800000110000720b */ /* 0x040fe20003f44000 */
[----:B------:R-:W-:Y:S01]  /*0520*/  FADD R17, R0, R17 ;  /* 0x0000001100117221 */ /* 0x000fe20000000000 */
[----:B------:R-:W-:Y:S01]  /*0530*/  FADD R16, R25, R16 ;  /* 0x0000001019107221 */ /* 0x000fe20000000000 */
[----:B------:R1:W-:Y:S08]  /*0540*/  @!P0 STG.E.64 desc[UR4][R10.64], R8 ;  /* 0x000000080a008986 */ /* 0x0003f0000c101b04 */
[----:B------:R-:W-:Y:S01]  /*0550*/  @!P1 FMUL R16, R16, 0.0099999997764825820923 ;  /* 0x3c23d70a10109820 */ /* 0x000fe20000400000 */
[----:B0-----:R-:W-:-:S04]  /*0560*/  IMAD.WIDE R6, R4, 0x4, R6 ;  /* 0x0000000404067825 */ /* 0x001fc800078e0206 */
[----:B------:R-:W-:Y:S01]  /*0570*/  @!P2 FMUL R17, R17, 0.0099999997764825820923 ;  /* 0x3c23d70a1111a820 */ /* 0x000fe20000400000 */
[----:B------:R-:W-:Y:S06]  /*0580*/  @P0 EXIT ;  /* 0x000000000000094d */ /* 0x000fec0003800000 */
[----:B------:R-:W-:Y:S01]  /*0590*/  STG.E.64 desc[UR4][R6.64], R16 ;  /* 0x0000001006007986 */ /* 0x000fe2000c101b04 */
[----:B------:R-:W-:Y:S05]  /*05a0*/  EXIT ;  /* 0x000000000000794d */ /* 0x000fea0003800000 */
.L_x_0:
[----:B------:R-:W-:-:S00]  /*05b0*/  BRA `(.L_x_0) ;  /* 0xfffffffc00fc7947 */ /* 0x000fc0000383ffff */
[----:B------:R-:W-:-:S00]  /*05c0*/  NOP ;  /* 0x0000000000007918 */ /* 0x000fc00000000000 */
        /* <DEDUP_REMOVED lines=11> */
.L_x_1:


//--------------------- .nv.global.init           --------------------------
	.section	.nv.global.init,"aw",@progbits
.nv.global.init:
	.type		_$_str,@object
	.size		_$_str,(_$_str_$_2 - _$_str)
_$_str:
        /*0000*/ 	.byte	0x5f, 0x5f, 0x43, 0x55, 0x44, 0x41, 0x5f, 0x46, 0x54, 0x5a, 0x00
	.type		_$_str_$_2,@object
	.size		_$_str_$_2,(.L_1 - _$_str_$_2)
_$_str_$_2:
        /*000b*/ 	.byte	0x5f, 0x5f, 0x43, 0x55, 0x44, 0x41, 0x5f, 0x50, 0x52, 0x45, 0x43, 0x5f, 0x53, 0x51, 0x52, 0x54
        /*001b*/ 	.byte	0x00
.L_1:


//--------------------- .nv.constant0.triton_poi_fused__native_batch_norm_legit_no_training_add_convolution_leaky_relu_1 --------------------------
	.section	.nv.constant0.triton_poi_fused__native_batch_norm_legit_no_training_add_convolution_leaky_relu_1,"a",@progbits
	.sectionflags	@""
	.align	4
.nv.constant0.triton_poi_fused__native_batch_norm_legit_no_training_add_convolution_leaky_relu_1:
	.zero		596
